//
// Generated by NVIDIA NVVM Compiler
//
// Compiler Build ID: CL-36424714
// Cuda compilation tools, release 13.0, V13.0.88
// Based on NVVM 20.0.0
//

.version 9.0
.target sm_100
.address_size 64

	// .globl	_Z20out_of_bounds_kernelPii

.visible .entry _Z20out_of_bounds_kernelPii(
	.param .u64 .ptr .align 1 _Z20out_of_bounds_kernelPii_param_0,
	.param .u32 _Z20out_of_bounds_kernelPii_param_1
)
{
	.reg .pred 	%p<2>;
	.reg .b32 	%r<8>;
	.reg .b64 	%rd<5>;

	ld.param.u64 	%rd1, [_Z20out_of_bounds_kernelPii_param_0];
	ld.param.u32 	%r1, [_Z20out_of_bounds_kernelPii_param_1];
	mov.u32 	%r2, %ctaid.x;
	mov.u32 	%r3, %ntid.x;
	mul.lo.s32 	%r4, %r2, %r3;
	mov.u32 	%r5, %tid.x;
	neg.s32 	%r6, %r5;
	setp.ne.s32 	%p1, %r4, %r6;
	@%p1 bra 	$L__BB0_2;
	cvta.to.global.u64 	%rd2, %rd1;
	mul.wide.s32 	%rd3, %r1, 4;
	add.s64 	%rd4, %rd2, %rd3;
	mov.b32 	%r7, 42;
	st.global.u32 	[%rd4], %r7;
$L__BB0_2:
	ret;

}


// ===== COMPILED SASS (sm_100) =====

	.target	sm_100

	.elftype	@"ET_EXEC"


//--------------------- .note.nv.tkinfo           --------------------------
	.section	.note.nv.tkinfo,"",@"SHT_NOTE"
	.sectionflags	@"SHF_NOTE_NV_TKINFO"
	.tkinfo
        /*0018*/ 	.word	0x00000002
        /*0030*/ 	.string	""
        /*0030*/ 	.string	"ptxas"
        /*0030*/ 	.string	"Cuda compilation tools, release 13.0, V13.0.88"
        /*0030*/ 	.string	"Build cuda_13.0.r13.0/compiler.36424714_0"
        /*0030*/ 	.string	"-arch sm_100 -m 64 "



//--------------------- .note.nv.cuinfo           --------------------------
	.section	.note.nv.cuinfo,"",@"SHT_NOTE"
	.sectionflags	@"SHF_NOTE_NV_CUINFO"
        /*0018*/ 	.short	0x0002
        /*001a*/ 	.short	0x0064
        /*001c*/ 	.short	0x0082
	.zero		2


//--------------------- .nv.info                  --------------------------
	.section	.nv.info,"",@"SHT_CUDA_INFO"
	.align	4


	//----- nvinfo : EIATTR_REGCOUNT
	.align		4
        /*0000*/ 	.byte	0x04, 0x2f
        /*0002*/ 	.short	(.L_1 - .L_0)
	.align		4
.L_0:
        /*0004*/ 	.word	index@(_Z20out_of_bounds_kernelPii)
        /*0008*/ 	.word	0x0000000a


	//----- nvinfo : EIATTR_FRAME_SIZE
	.align		4
.L_1:
        /*000c*/ 	.byte	0x04, 0x11
        /*000e*/ 	.short	(.L_3 - .L_2)
	.align		4
.L_2:
        /*0010*/ 	.word	index@(_Z20out_of_bounds_kernelPii)
        /*0014*/ 	.word	0x00000000


	//----- nvinfo : EIATTR_MIN_STACK_SIZE
	.align		4
.L_3:
        /*0018*/ 	.byte	0x04, 0x12
        /*001a*/ 	.short	(.L_5 - .L_4)
	.align		4
.L_4:
        /*001c*/ 	.word	index@(_Z20out_of_bounds_kernelPii)
        /*0020*/ 	.word	0x00000000
.L_5:


//--------------------- .nv.compat                --------------------------
	.section	.nv.compat,"",@"SHT_CUDA_COMPAT_INFO"
	.align	4
        /*0000*/ 	.byte	0x02, 0x09, 0x00, 0x00, 0x02, 0x02, 0x01, 0x00, 0x02, 0x05, 0x05, 0x00, 0x03, 0x07, 0x01, 0x01
        /*0010*/ 	.byte	0x02, 0x03, 0x00, 0x00, 0x02, 0x06, 0x01, 0x00, 0x04, 0x0b, 0x08, 0x00, 0x09, 0x00, 0x00, 0x00
        /*0020*/ 	.byte	0x00, 0x00, 0x00, 0x00


//--------------------- .nv.info._Z20out_of_bounds_kernelPii --------------------------
	.section	.nv.info._Z20out_of_bounds_kernelPii,"",@"SHT_CUDA_INFO"
	.sectionflags	@""
	.align	4


	//----- nvinfo : EIATTR_CUDA_API_VERSION
	.align		4
        /*0000*/ 	.byte	0x04, 0x37
        /*0002*/ 	.short	(.L_7 - .L_6)
.L_6:
        /*0004*/ 	.word	0x00000082


	//----- nvinfo : EIATTR_KPARAM_INFO
	.align		4
.L_7:
        /*0008*/ 	.byte	0x04, 0x17
        /*000a*/ 	.short	(.L_9 - .L_8)
.L_8:
        /*000c*/ 	.word	0x00000000
        /*0010*/ 	.short	0x0001
        /*0012*/ 	.short	0x0008
        /*0014*/ 	.byte	0x00, 0xf0, 0x11, 0x00


	//----- nvinfo : EIATTR_KPARAM_INFO
	.align		4
.L_9:
        /*0018*/ 	.byte	0x04, 0x17
        /*001a*/ 	.short	(.L_11 - .L_10)
.L_10:
        /*001c*/ 	.word	0x00000000
        /*0020*/ 	.short	0x0000
        /*0022*/ 	.short	0x0000
        /*0024*/ 	.byte	0x00, 0xf5, 0x21, 0x00


	//----- nvinfo : EIATTR_SPARSE_MMA_MASK
	.align		4
.L_11:
        /*0028*/ 	.byte	0x03, 0x50
        /*002a*/ 	.short	0x0000


	//----- nvinfo : EIATTR_MAXREG_COUNT
	.align		4
        /*002c*/ 	.byte	0x03, 0x1b
        /*002e*/ 	.short	0x00ff


	//----- nvinfo : EIATTR_MERCURY_ISA_VERSION
	.align		4
        /*0030*/ 	.byte	0x03, 0x5f
        /*0032*/ 	.short	0x0101


	//----- nvinfo : EIATTR_VRC_CTA_INIT_COUNT
	.align		4
        /*0034*/ 	.byte	0x02, 0x4a
	.zero		1
	.zero		1


	//----- nvinfo : EIATTR_EXIT_INSTR_OFFSETS
	.align		4
        /*0038*/ 	.byte	0x04, 0x1c
        /*003a*/ 	.short	(.L_13 - .L_12)


	//   ....[0]....
.L_12:
        /*003c*/ 	.word	0x00000070


	//   ....[1]....
        /*0040*/ 	.word	0x000000e0


	//----- nvinfo : EIATTR_CBANK_PARAM_SIZE
	.align		4
.L_13:
        /*0044*/ 	.byte	0x03, 0x19
        /*0046*/ 	.short	0x000c


	//----- nvinfo : EIATTR_PARAM_CBANK
	.align		4
        /*0048*/ 	.byte	0x04, 0x0a
        /*004a*/ 	.short	(.L_15 - .L_14)
	.align		4
.L_14:
        /*004c*/ 	.word	index@(.nv.constant0._Z20out_of_bounds_kernelPii)
        /*0050*/ 	.short	0x0380
        /*0052*/ 	.short	0x000c


	//----- nvinfo : EIATTR_SW_WAR
	.align		4
.L_15:
        /*0054*/ 	.byte	0x04, 0x36
        /*0056*/ 	.short	(.L_17 - .L_16)
.L_16:
        /*0058*/ 	.word	0x00000008
.L_17:


//--------------------- .nv.callgraph             --------------------------
	.section	.nv.callgraph,"",@"SHT_CUDA_CALLGRAPH"
	.align	4
	.sectionentsize	8
	.align		4
        /*0000*/ 	.word	0x00000000
	.align		4
        /*0004*/ 	.word	0xffffffff
	.align		4
        /*0008*/ 	.word	0x00000000
	.align		4
        /*000c*/ 	.word	0xfffffffe
	.align		4
        /*0010*/ 	.word	0x00000000
	.align		4
        /*0014*/ 	.word	0xfffffffd
	.align		4
        /*0018*/ 	.word	0x00000000
	.align		4
        /*001c*/ 	.word	0xfffffffc


//--------------------- .text._Z20out_of_bounds_kernelPii --------------------------
	.section	.text._Z20out_of_bounds_kernelPii,"ax",@progbits
	.align	128
        .global         _Z20out_of_bounds_kernelPii
        .type           _Z20out_of_bounds_kernelPii,@function
        .size           _Z20out_of_bounds_kernelPii,(.L_x_1 - _Z20out_of_bounds_kernelPii)
        .other          _Z20out_of_bounds_kernelPii,@"STO_CUDA_ENTRY STV_DEFAULT"
_Z20out_of_bounds_kernelPii:
.text._Z20out_of_bounds_kernelPii:
[----:B------:R-:W-:Y:S01]  /*0000*/  LDC R1, c[0x0][0x37c] ;  /* 0x0000df00ff017b82 */ /* 0x000fe20000000800 */
[----:B------:R-:W0:Y:S07]  /*0010*/  S2R R0, SR_TID.X ;  /* 0x0000000000007919 */ /* 0x000e2e0000002100 */
[----:B------:R-:W1:Y:S01]  /*0020*/  S2UR UR4, SR_CTAID.X ;  /* 0x00000000000479c3 */ /* 0x000e620000002500 */
[----:B------:R-:W1:Y:S02]  /*0030*/  LDCU UR5, c[0x0][0x360] ;  /* 0x00006c00ff0577ac */ /* 0x000e640008000800 */
[----:B-1----:R-:W-:Y:S01]  /*0040*/  UIMAD UR4, UR4, UR5, URZ ;  /* 0x00000005040472a4 */ /* 0x002fe2000f8e02ff */
[----:B0-----:R-:W-:-:S05]  /*0050*/  IADD3 R0, PT, PT, -R0, RZ, RZ ;  /* 0x000000ff00007210 */ /* 0x001fca0007ffe1ff */
[----:B------:R-:W-:-:S13]  /*0060*/  ISETP.NE.AND P0, PT, R0, UR4, PT ;  /* 0x0000000400007c0c */ /* 0x000fda000bf05270 */
[----:B------:R-:W-:Y:S05]  /*0070*/  @P0 EXIT ;  /* 0x000000000000094d */ /* 0x000fea0003800000 */
[----:B------:R-:W0:Y:S01]  /*0080*/  LDC R5, c[0x0][0x388] ;  /* 0x0000e200ff057b82 */ /* 0x000e220000000800 */
[----:B------:R-:W1:Y:S01]  /*0090*/  LDCU.64 UR4, c[0x0][0x358] ;  /* 0x00006b00ff0477ac */ /* 0x000e620008000a00 */
[----:B------:R-:W-:-:S06]  /*00a0*/  HFMA2 R7, -RZ, RZ, 0, 2.50339508056640625e-06 ;  /* 0x0000002aff077431 */ /* 0x000fcc00000001ff */
[----:B------:R-:W0:Y:S02]  /*00b0*/  LDC.64 R2, c[0x0][0x380] ;  /* 0x0000e000ff027b82 */ /* 0x000e240000000a00 */
[----:B0-----:R-:W-:-:S05]  /*00c0*/  IMAD.WIDE R2, R5, 0x4, R2 ;  /* 0x0000000405027825 */ /* 0x001fca00078e0202 */
[----:B-1----:R-:W-:Y:S01]  /*00d0*/  STG.E desc[UR4][R2.64], R7 ;  /* 0x0000000702007986 */ /* 0x002fe2000c101904 */
[----:B------:R-:W-:Y:S05]  /*00e0*/  EXIT ;  /* 0x000000000000794d */ /* 0x000fea0003800000 */
.L_x_0:
[----:B------:R-:W-:-:S00]  /*00f0*/  BRA `(.L_x_0) ;  /* 0xfffffffc00fc7947 */ /* 0x000fc0000383ffff */
[----:B------:R-:W-:-:S00]  /*0100*/  NOP ;  /* 0x0000000000007918 */ /* 0x000fc00000000000 */
[----:B------:R-:W-:-:S00]  /*0110*/  NOP ;  /* 0x0000000000007918 */ /* 0x000fc00000000000 */
[----:B------:R-:W-:-:S00]  /*0120*/  NOP ;  /* 0x0000000000007918 */ /* 0x000fc00000000000 */
[----:B------:R-:W-:-:S00]  /*0130*/  NOP ;  /* 0x0000000000007918 */ /* 0x000fc00000000000 */
[----:B------:R-:W-:-:S00]  /*0140*/  NOP ;  /* 0x0000000000007918 */ /* 0x000fc00000000000 */
[----:B------:R-:W-:-:S00]  /*0150*/  NOP ;  /* 0x0000000000007918 */ /* 0x000fc00000000000 */
[----:B------:R-:W-:-:S00]  /*0160*/  NOP ;  /* 0x0000000000007918 */ /* 0x000fc00000000000 */
[----:B------:R-:W-:-:S00]  /*0170*/  NOP ;  /* 0x0000000000007918 */ /* 0x000fc00000000000 */
.L_x_1:


//--------------------- .nv.shared.reserved.0     --------------------------
	.section	.nv.shared.reserved.0,"aw",@nobits
	.weak		__nv_reservedSMEM_offset_0_alias
	.size		__nv_reservedSMEM_offset_0_alias, 0, 64
	.other		__nv_reservedSMEM_offset_0_alias,@"STO_CUDA_RESERVED_SHARED STV_DEFAULT"
__nv_reservedSMEM_offset_0_alias:
	.zero		0
	.zero		64


//--------------------- .nv.constant0._Z20out_of_bounds_kernelPii --------------------------
	.section	.nv.constant0._Z20out_of_bounds_kernelPii,"a",@progbits
	.sectionflags	@""
	.align	4
.nv.constant0._Z20out_of_bounds_kernelPii:
	.zero		908


//--------------------- SYMBOLS --------------------------

	.type		.nv.reservedSmem.offset0,@object
	.size		.nv.reservedSmem.offset0,0x4
